//
// Generated by NVIDIA NVVM Compiler
//
// Compiler Build ID: CL-36424714
// Cuda compilation tools, release 13.0, V13.0.88
// Based on NVVM 20.0.0
//

.version 9.0
.target sm_100
.address_size 64

	// .globl	_Z6MatMul6MatrixS_S_
// _ZZ6MatMul6MatrixS_S_E2As has been demoted
// _ZZ6MatMul6MatrixS_S_E2Bs has been demoted

.visible .entry _Z6MatMul6MatrixS_S_(
	.param .align 8 .b8 _Z6MatMul6MatrixS_S__param_0[24],
	.param .align 8 .b8 _Z6MatMul6MatrixS_S__param_1[24],
	.param .align 8 .b8 _Z6MatMul6MatrixS_S__param_2[24]
)
{
	.reg .pred 	%p<5>;
	.reg .b32 	%r<71>;
	.reg .b32 	%f<162>;
	.reg .b64 	%rd<21>;
	// demoted variable
	.shared .align 4 .b8 _ZZ6MatMul6MatrixS_S_E2As[1024];
	// demoted variable
	.shared .align 4 .b8 _ZZ6MatMul6MatrixS_S_E2Bs[1024];
	ld.param.u64 	%rd5, [_Z6MatMul6MatrixS_S__param_2+16];
	ld.param.v2.u32 	{%r31, %r32}, [_Z6MatMul6MatrixS_S__param_0];
	ld.param.u64 	%rd4, [_Z6MatMul6MatrixS_S__param_1+16];
	ld.param.u64 	%rd3, [_Z6MatMul6MatrixS_S__param_0+16];
	ld.param.v2.u32 	{%r34, %r35}, [_Z6MatMul6MatrixS_S__param_1];
	ld.param.v2.u32 	{%r37, %r38}, [_Z6MatMul6MatrixS_S__param_2];
	cvta.to.global.u64 	%rd1, %rd3;
	cvta.to.global.u64 	%rd2, %rd4;
	mov.u32 	%r40, %ctaid.x;
	mov.u32 	%r3, %ctaid.y;
	mov.u32 	%r4, %tid.x;
	mov.u32 	%r5, %tid.y;
	mul.lo.s32 	%r41, %r32, %r3;
	shl.b32 	%r70, %r41, 4;
	add.s32 	%r7, %r70, %r32;
	shl.b32 	%r8, %r40, 4;
	setp.lt.s32 	%p1, %r32, 1;
	mov.f32 	%f161, 0f00000000;
	@%p1 bra 	$L__BB0_6;
	mul.lo.s32 	%r9, %r32, %r5;
	shl.b32 	%r42, %r5, 6;
	mov.u32 	%r43, _ZZ6MatMul6MatrixS_S_E2As;
	add.s32 	%r10, %r43, %r42;
	shl.b32 	%r44, %r4, 2;
	add.s32 	%r11, %r10, %r44;
	mul.lo.s32 	%r12, %r35, %r5;
	mov.u32 	%r45, _ZZ6MatMul6MatrixS_S_E2Bs;
	add.s32 	%r14, %r45, %r44;
	add.s32 	%r13, %r14, %r42;
	add.s32 	%r15, %r70, 16;
	max.s32 	%r46, %r7, %r15;
	not.b32 	%r47, %r70;
	add.s32 	%r16, %r46, %r47;
	and.b32  	%r48, %r16, 16;
	setp.ne.s32 	%p2, %r48, 0;
	mov.f32 	%f161, 0f00000000;
	mov.u32 	%r65, %r8;
	@%p2 bra 	$L__BB0_3;
	add.s32 	%r49, %r9, %r4;
	add.s32 	%r50, %r49, %r70;
	mul.wide.s32 	%rd6, %r50, 4;
	add.s64 	%rd7, %rd1, %rd6;
	ld.global.f32 	%f10, [%rd7];
	st.shared.f32 	[%r11], %f10;
	add.s32 	%r51, %r12, %r4;
	add.s32 	%r52, %r51, %r8;
	mul.wide.s32 	%rd8, %r52, 4;
	add.s64 	%rd9, %rd2, %rd8;
	ld.global.f32 	%f11, [%rd9];
	st.shared.f32 	[%r13], %f11;
	bar.sync 	0;
	ld.shared.f32 	%f12, [%r10];
	ld.shared.f32 	%f13, [%r14];
	fma.rn.f32 	%f14, %f12, %f13, 0f00000000;
	ld.shared.f32 	%f15, [%r10+4];
	ld.shared.f32 	%f16, [%r14+64];
	fma.rn.f32 	%f17, %f15, %f16, %f14;
	ld.shared.f32 	%f18, [%r10+8];
	ld.shared.f32 	%f19, [%r14+128];
	fma.rn.f32 	%f20, %f18, %f19, %f17;
	ld.shared.f32 	%f21, [%r10+12];
	ld.shared.f32 	%f22, [%r14+192];
	fma.rn.f32 	%f23, %f21, %f22, %f20;
	ld.shared.f32 	%f24, [%r10+16];
	ld.shared.f32 	%f25, [%r14+256];
	fma.rn.f32 	%f26, %f24, %f25, %f23;
	ld.shared.f32 	%f27, [%r10+20];
	ld.shared.f32 	%f28, [%r14+320];
	fma.rn.f32 	%f29, %f27, %f28, %f26;
	ld.shared.f32 	%f30, [%r10+24];
	ld.shared.f32 	%f31, [%r14+384];
	fma.rn.f32 	%f32, %f30, %f31, %f29;
	ld.shared.f32 	%f33, [%r10+28];
	ld.shared.f32 	%f34, [%r14+448];
	fma.rn.f32 	%f35, %f33, %f34, %f32;
	ld.shared.f32 	%f36, [%r10+32];
	ld.shared.f32 	%f37, [%r14+512];
	fma.rn.f32 	%f38, %f36, %f37, %f35;
	ld.shared.f32 	%f39, [%r10+36];
	ld.shared.f32 	%f40, [%r14+576];
	fma.rn.f32 	%f41, %f39, %f40, %f38;
	ld.shared.f32 	%f42, [%r10+40];
	ld.shared.f32 	%f43, [%r14+640];
	fma.rn.f32 	%f44, %f42, %f43, %f41;
	ld.shared.f32 	%f45, [%r10+44];
	ld.shared.f32 	%f46, [%r14+704];
	fma.rn.f32 	%f47, %f45, %f46, %f44;
	ld.shared.f32 	%f48, [%r10+48];
	ld.shared.f32 	%f49, [%r14+768];
	fma.rn.f32 	%f50, %f48, %f49, %f47;
	ld.shared.f32 	%f51, [%r10+52];
	ld.shared.f32 	%f52, [%r14+832];
	fma.rn.f32 	%f53, %f51, %f52, %f50;
	ld.shared.f32 	%f54, [%r10+56];
	ld.shared.f32 	%f55, [%r14+896];
	fma.rn.f32 	%f56, %f54, %f55, %f53;
	ld.shared.f32 	%f57, [%r10+60];
	ld.shared.f32 	%f58, [%r14+960];
	fma.rn.f32 	%f161, %f57, %f58, %f56;
	bar.sync 	0;
	shl.b32 	%r53, %r35, 4;
	add.s32 	%r65, %r8, %r53;
	mov.u32 	%r70, %r15;
$L__BB0_3:
	setp.lt.u32 	%p3, %r16, 16;
	@%p3 bra 	$L__BB0_6;
	add.s32 	%r54, %r4, %r65;
	add.s32 	%r55, %r5, 16;
	mad.lo.s32 	%r69, %r35, %r55, %r54;
	add.s32 	%r68, %r54, %r12;
	add.s32 	%r56, %r4, %r70;
	add.s32 	%r67, %r56, %r9;
$L__BB0_5:
	mul.wide.s32 	%rd10, %r67, 4;
	cvta.to.global.u64 	%rd11, %rd3;
	add.s64 	%rd12, %rd11, %rd10;
	ld.global.f32 	%f59, [%rd12];
	st.shared.f32 	[%r11], %f59;
	cvta.to.global.u64 	%rd13, %rd4;
	mul.wide.s32 	%rd14, %r68, 4;
	add.s64 	%rd15, %rd13, %rd14;
	ld.global.f32 	%f60, [%rd15];
	st.shared.f32 	[%r13], %f60;
	bar.sync 	0;
	ld.shared.f32 	%f61, [%r10];
	ld.shared.f32 	%f62, [%r14];
	fma.rn.f32 	%f63, %f61, %f62, %f161;
	ld.shared.f32 	%f64, [%r10+4];
	ld.shared.f32 	%f65, [%r14+64];
	fma.rn.f32 	%f66, %f64, %f65, %f63;
	ld.shared.f32 	%f67, [%r10+8];
	ld.shared.f32 	%f68, [%r14+128];
	fma.rn.f32 	%f69, %f67, %f68, %f66;
	ld.shared.f32 	%f70, [%r10+12];
	ld.shared.f32 	%f71, [%r14+192];
	fma.rn.f32 	%f72, %f70, %f71, %f69;
	ld.shared.f32 	%f73, [%r10+16];
	ld.shared.f32 	%f74, [%r14+256];
	fma.rn.f32 	%f75, %f73, %f74, %f72;
	ld.shared.f32 	%f76, [%r10+20];
	ld.shared.f32 	%f77, [%r14+320];
	fma.rn.f32 	%f78, %f76, %f77, %f75;
	ld.shared.f32 	%f79, [%r10+24];
	ld.shared.f32 	%f80, [%r14+384];
	fma.rn.f32 	%f81, %f79, %f80, %f78;
	ld.shared.f32 	%f82, [%r10+28];
	ld.shared.f32 	%f83, [%r14+448];
	fma.rn.f32 	%f84, %f82, %f83, %f81;
	ld.shared.f32 	%f85, [%r10+32];
	ld.shared.f32 	%f86, [%r14+512];
	fma.rn.f32 	%f87, %f85, %f86, %f84;
	ld.shared.f32 	%f88, [%r10+36];
	ld.shared.f32 	%f89, [%r14+576];
	fma.rn.f32 	%f90, %f88, %f89, %f87;
	ld.shared.f32 	%f91, [%r10+40];
	ld.shared.f32 	%f92, [%r14+640];
	fma.rn.f32 	%f93, %f91, %f92, %f90;
	ld.shared.f32 	%f94, [%r10+44];
	ld.shared.f32 	%f95, [%r14+704];
	fma.rn.f32 	%f96, %f94, %f95, %f93;
	ld.shared.f32 	%f97, [%r10+48];
	ld.shared.f32 	%f98, [%r14+768];
	fma.rn.f32 	%f99, %f97, %f98, %f96;
	ld.shared.f32 	%f100, [%r10+52];
	ld.shared.f32 	%f101, [%r14+832];
	fma.rn.f32 	%f102, %f100, %f101, %f99;
	ld.shared.f32 	%f103, [%r10+56];
	ld.shared.f32 	%f104, [%r14+896];
	fma.rn.f32 	%f105, %f103, %f104, %f102;
	ld.shared.f32 	%f106, [%r10+60];
	ld.shared.f32 	%f107, [%r14+960];
	fma.rn.f32 	%f108, %f106, %f107, %f105;
	bar.sync 	0;
	ld.global.f32 	%f109, [%rd12+64];
	st.shared.f32 	[%r11], %f109;
	mul.wide.s32 	%rd16, %r69, 4;
	add.s64 	%rd17, %rd13, %rd16;
	ld.global.f32 	%f110, [%rd17];
	st.shared.f32 	[%r13], %f110;
	bar.sync 	0;
	ld.shared.f32 	%f111, [%r10];
	ld.shared.f32 	%f112, [%r14];
	fma.rn.f32 	%f113, %f111, %f112, %f108;
	ld.shared.f32 	%f114, [%r10+4];
	ld.shared.f32 	%f115, [%r14+64];
	fma.rn.f32 	%f116, %f114, %f115, %f113;
	ld.shared.f32 	%f117, [%r10+8];
	ld.shared.f32 	%f118, [%r14+128];
	fma.rn.f32 	%f119, %f117, %f118, %f116;
	ld.shared.f32 	%f120, [%r10+12];
	ld.shared.f32 	%f121, [%r14+192];
	fma.rn.f32 	%f122, %f120, %f121, %f119;
	ld.shared.f32 	%f123, [%r10+16];
	ld.shared.f32 	%f124, [%r14+256];
	fma.rn.f32 	%f125, %f123, %f124, %f122;
	ld.shared.f32 	%f126, [%r10+20];
	ld.shared.f32 	%f127, [%r14+320];
	fma.rn.f32 	%f128, %f126, %f127, %f125;
	ld.shared.f32 	%f129, [%r10+24];
	ld.shared.f32 	%f130, [%r14+384];
	fma.rn.f32 	%f131, %f129, %f130, %f128;
	ld.shared.f32 	%f132, [%r10+28];
	ld.shared.f32 	%f133, [%r14+448];
	fma.rn.f32 	%f134, %f132, %f133, %f131;
	ld.shared.f32 	%f135, [%r10+32];
	ld.shared.f32 	%f136, [%r14+512];
	fma.rn.f32 	%f137, %f135, %f136, %f134;
	ld.shared.f32 	%f138, [%r10+36];
	ld.shared.f32 	%f139, [%r14+576];
	fma.rn.f32 	%f140, %f138, %f139, %f137;
	ld.shared.f32 	%f141, [%r10+40];
	ld.shared.f32 	%f142, [%r14+640];
	fma.rn.f32 	%f143, %f141, %f142, %f140;
	ld.shared.f32 	%f144, [%r10+44];
	ld.shared.f32 	%f145, [%r14+704];
	fma.rn.f32 	%f146, %f144, %f145, %f143;
	ld.shared.f32 	%f147, [%r10+48];
	ld.shared.f32 	%f148, [%r14+768];
	fma.rn.f32 	%f149, %f147, %f148, %f146;
	ld.shared.f32 	%f150, [%r10+52];
	ld.shared.f32 	%f151, [%r14+832];
	fma.rn.f32 	%f152, %f150, %f151, %f149;
	ld.shared.f32 	%f153, [%r10+56];
	ld.shared.f32 	%f154, [%r14+896];
	fma.rn.f32 	%f155, %f153, %f154, %f152;
	ld.shared.f32 	%f156, [%r10+60];
	ld.shared.f32 	%f157, [%r14+960];
	fma.rn.f32 	%f161, %f156, %f157, %f155;
	bar.sync 	0;
	add.s32 	%r70, %r70, 32;
	shl.b32 	%r57, %r35, 5;
	add.s32 	%r69, %r69, %r57;
	add.s32 	%r68, %r68, %r57;
	add.s32 	%r67, %r67, 32;
	shl.b32 	%r59, %r41, 4;
	add.s32 	%r60, %r59, %r32;
	setp.lt.s32 	%p4, %r70, %r60;
	@%p4 bra 	$L__BB0_5;
$L__BB0_6:
	cvta.to.global.u64 	%rd18, %rd5;
	shl.b32 	%r61, %r3, 4;
	add.s32 	%r62, %r61, %r5;
	add.s32 	%r63, %r8, %r4;
	mad.lo.s32 	%r64, %r62, %r38, %r63;
	mul.wide.s32 	%rd19, %r64, 4;
	add.s64 	%rd20, %rd18, %rd19;
	st.global.f32 	[%rd20], %f161;
	ret;

}


// ===== COMPILED SASS (sm_100) =====

	.target	sm_100

	.elftype	@"ET_EXEC"


//--------------------- .note.nv.tkinfo           --------------------------
	.section	.note.nv.tkinfo,"",@"SHT_NOTE"
	.sectionflags	@"SHF_NOTE_NV_TKINFO"
	.tkinfo
        /*0018*/ 	.word	0x00000002
        /*0030*/ 	.string	""
        /*0030*/ 	.string	"ptxas"
        /*0030*/ 	.string	"Cuda compilation tools, release 13.0, V13.0.88"
        /*0030*/ 	.string	"Build cuda_13.0.r13.0/compiler.36424714_0"
        /*0030*/ 	.string	"-arch sm_100 -m 64 "



//--------------------- .note.nv.cuinfo           --------------------------
	.section	.note.nv.cuinfo,"",@"SHT_NOTE"
	.sectionflags	@"SHF_NOTE_NV_CUINFO"
        /*0018*/ 	.short	0x0002
        /*001a*/ 	.short	0x0064
        /*001c*/ 	.short	0x0082
	.zero		2


//--------------------- .nv.info                  --------------------------
	.section	.nv.info,"",@"SHT_CUDA_INFO"
	.align	4


	//----- nvinfo : EIATTR_REGCOUNT
	.align		4
        /*0000*/ 	.byte	0x04, 0x2f
        /*0002*/ 	.short	(.L_1 - .L_0)
	.align		4
.L_0:
        /*0004*/ 	.word	index@(_Z6MatMul6MatrixS_S_)
        /*0008*/ 	.word	0x00000020


	//----- nvinfo : EIATTR_FRAME_SIZE
	.align		4
.L_1:
        /*000c*/ 	.byte	0x04, 0x11
        /*000e*/ 	.short	(.L_3 - .L_2)
	.align		4
.L_2:
        /*0010*/ 	.word	index@(_Z6MatMul6MatrixS_S_)
        /*0014*/ 	.word	0x00000000


	//----- nvinfo : EIATTR_MIN_STACK_SIZE
	.align		4
.L_3:
        /*0018*/ 	.byte	0x04, 0x12
        /*001a*/ 	.short	(.L_5 - .L_4)
	.align		4
.L_4:
        /*001c*/ 	.word	index@(_Z6MatMul6MatrixS_S_)
        /*0020*/ 	.word	0x00000000
.L_5:


//--------------------- .nv.compat                --------------------------
	.section	.nv.compat,"",@"SHT_CUDA_COMPAT_INFO"
	.align	4
        /*0000*/ 	.byte	0x02, 0x09, 0x00, 0x00, 0x02, 0x02, 0x01, 0x00, 0x02, 0x05, 0x05, 0x00, 0x03, 0x07, 0x01, 0x01
        /*0010*/ 	.byte	0x02, 0x03, 0x00, 0x00, 0x02, 0x06, 0x01, 0x00, 0x04, 0x0b, 0x08, 0x00, 0x09, 0x00, 0x00, 0x00
        /*0020*/ 	.byte	0x00, 0x00, 0x00, 0x00


//--------------------- .nv.info._Z6MatMul6MatrixS_S_ --------------------------
	.section	.nv.info._Z6MatMul6MatrixS_S_,"",@"SHT_CUDA_INFO"
	.sectionflags	@""
	.align	4


	//----- nvinfo : EIATTR_CUDA_API_VERSION
	.align		4
        /*0000*/ 	.byte	0x04, 0x37
        /*0002*/ 	.short	(.L_7 - .L_6)
.L_6:
        /*0004*/ 	.word	0x00000082


	//----- nvinfo : EIATTR_KPARAM_INFO
	.align		4
.L_7:
        /*0008*/ 	.byte	0x04, 0x17
        /*000a*/ 	.short	(.L_9 - .L_8)
.L_8:
        /*000c*/ 	.word	0x00000000
        /*0010*/ 	.short	0x0002
        /*0012*/ 	.short	0x0030
        /*0014*/ 	.byte	0x00, 0xf0, 0x61, 0x00


	//----- nvinfo : EIATTR_KPARAM_INFO
	.align		4
.L_9:
        /*0018*/ 	.byte	0x04, 0x17
        /*001a*/ 	.short	(.L_11 - .L_10)
.L_10:
        /*001c*/ 	.word	0x00000000
        /*0020*/ 	.short	0x0001
        /*0022*/ 	.short	0x0018
        /*0024*/ 	.byte	0x00, 0xf0, 0x61, 0x00


	//----- nvinfo : EIATTR_KPARAM_INFO
	.align		4
.L_11:
        /*0028*/ 	.byte	0x04, 0x17
        /*002a*/ 	.short	(.L_13 - .L_12)
.L_12:
        /*002c*/ 	.word	0x00000000
        /*0030*/ 	.short	0x0000
        /*0032*/ 	.short	0x0000
        /*0034*/ 	.byte	0x00, 0xf0, 0x61, 0x00


	//----- nvinfo : EIATTR_SPARSE_MMA_MASK
	.align		4
.L_13:
        /*0038*/ 	.byte	0x03, 0x50
        /*003a*/ 	.short	0x0000


	//----- nvinfo : EIATTR_MAXREG_COUNT
	.align		4
        /*003c*/ 	.byte	0x03, 0x1b
        /*003e*/ 	.short	0x00ff


	//----- nvinfo : EIATTR_NUM_BARRIERS
	.align		4
        /*0040*/ 	.byte	0x02, 0x4c
        /*0042*/ 	.byte	0x01
	.zero		1


	//----- nvinfo : EIATTR_MERCURY_ISA_VERSION
	.align		4
        /*0044*/ 	.byte	0x03, 0x5f
        /*0046*/ 	.short	0x0101


	//----- nvinfo : EIATTR_VRC_CTA_INIT_COUNT
	.align		4
        /*0048*/ 	.byte	0x02, 0x4a
	.zero		1
	.zero		1


	//----- nvinfo : EIATTR_EXIT_INSTR_OFFSETS
	.align		4
        /*004c*/ 	.byte	0x04, 0x1c
        /*004e*/ 	.short	(.L_15 - .L_14)


	//   ....[0]....
.L_14:
        /*0050*/ 	.word	0x00000c40


	//----- nvinfo : EIATTR_CBANK_PARAM_SIZE
	.align		4
.L_15:
        /*0054*/ 	.byte	0x03, 0x19
        /*0056*/ 	.short	0x0048


	//----- nvinfo : EIATTR_PARAM_CBANK
	.align		4
        /*0058*/ 	.byte	0x04, 0x0a
        /*005a*/ 	.short	(.L_17 - .L_16)
	.align		4
.L_16:
        /*005c*/ 	.word	index@(.nv.constant0._Z6MatMul6MatrixS_S_)
        /*0060*/ 	.short	0x0380
        /*0062*/ 	.short	0x0048


	//----- nvinfo : EIATTR_SW_WAR
	.align		4
.L_17:
        /*0064*/ 	.byte	0x04, 0x36
        /*0066*/ 	.short	(.L_19 - .L_18)
.L_18:
        /*0068*/ 	.word	0x00000008
.L_19:


//--------------------- .nv.callgraph             --------------------------
	.section	.nv.callgraph,"",@"SHT_CUDA_CALLGRAPH"
	.align	4
	.sectionentsize	8
	.align		4
        /*0000*/ 	.word	0x00000000
	.align		4
        /*0004*/ 	.word	0xffffffff
	.align		4
        /*0008*/ 	.word	0x00000000
	.align		4
        /*000c*/ 	.word	0xfffffffe
	.align		4
        /*0010*/ 	.word	0x00000000
	.align		4
        /*0014*/ 	.word	0xfffffffd
	.align		4
        /*0018*/ 	.word	0x00000000
	.align		4
        /*001c*/ 	.word	0xfffffffc


//--------------------- .text._Z6MatMul6MatrixS_S_ --------------------------
	.section	.text._Z6MatMul6MatrixS_S_,"ax",@progbits
	.align	128
        .global         _Z6MatMul6MatrixS_S_
        .type           _Z6MatMul6MatrixS_S_,@function
        .size           _Z6MatMul6MatrixS_S_,(.L_x_4 - _Z6MatMul6MatrixS_S_)
        .other          _Z6MatMul6MatrixS_S_,@"STO_CUDA_ENTRY STV_DEFAULT"
_Z6MatMul6MatrixS_S_:
.text._Z6MatMul6MatrixS_S_:
[----:B------:R-:W-:Y:S01]  /*0000*/  LDC R1, c[0x0][0x37c] ;  /* 0x0000df00ff017b82 */ /* 0x000fe20000000800 */
[----:B------:R-:W0:Y:S07]  /*0010*/  LDCU UR10, c[0x0][0x384] ;  /* 0x00007080ff0a77ac */ /* 0x000e2e0008000800 */
[----:B------:R-:W1:Y:S01]  /*0020*/  S2UR UR4, SR_CTAID.X ;  /* 0x00000000000479c3 */ /* 0x000e620000002500 */
[----:B------:R-:W2:Y:S01]  /*0030*/  S2R R0, SR_CTAID.Y ;  /* 0x0000000000007919 */ /* 0x000ea20000002600 */
[----:B------:R-:W-:Y:S01]  /*0040*/  HFMA2 R7, -RZ, RZ, 0, 0 ;  /* 0x00000000ff077431 */ /* 0x000fe200000001ff */
[----:B------:R-:W3:Y:S01]  /*0050*/  LDCU.64 UR8, c[0x0][0x358] ;  /* 0x00006b00ff0877ac */ /* 0x000ee20008000a00 */
[----:B------:R-:W4:Y:S01]  /*0060*/  S2R R2, SR_TID.X ;  /* 0x0000000000027919 */ /* 0x000f220000002100 */
[----:B------:R-:W2:Y:S01]  /*0070*/  S2R R3, SR_TID.Y ;  /* 0x0000000000037919 */ /* 0x000ea20000002200 */
[----:B0-----:R-:W-:-:S02]  /*0080*/  UISETP.GE.AND UP0, UPT, UR10, 0x1, UPT ;  /* 0x000000010a00788c */ /* 0x001fc4000bf06270 */
[----:B-1----:R-:W-:-:S07]  /*0090*/  USHF.L.U32 UR4, UR4, 0x4, URZ ;  /* 0x0000000404047899 */ /* 0x002fce00080006ff */
[----:B---3--:R-:W-:Y:S05]  /*00a0*/  BRA.U !UP0, `(.L_x_0) ;  /* 0x0000000908c87547 */ /* 0x008fea000b800000 */
[----:B--2---:R-:W-:Y:S01]  /*00b0*/  IMAD R20, R0, UR10, RZ ;  /* 0x0000000a00147c24 */ /* 0x004fe2000f8e02ff */
[----:B------:R-:W0:Y:S01]  /*00c0*/  S2UR UR7, SR_CgaCtaId ;  /* 0x00000000000779c3 */ /* 0x000e220000008800 */
[----:B------:R-:W-:Y:S01]  /*00d0*/  UMOV UR5, 0x400 ;  /* 0x0000040000057882 */ /* 0x000fe20000000000 */
[----:B------:R-:W-:Y:S01]  /*00e0*/  MOV R7, RZ ;  /* 0x000000ff00077202 */ /* 0x000fe20000000f00 */
[----:B------:R-:W-:Y:S01]  /*00f0*/  UIADD3 UR6, UPT, UPT, UR5, 0x400, URZ ;  /* 0x0000040005067890 */ /* 0x000fe2000fffe0ff */
[----:B------:R-:W-:-:S04]  /*0100*/  SHF.L.U32 R23, R20, 0x4, RZ ;  /* 0x0000000414177819 */ /* 0x000fc800000006ff */
[C---:B------:R-:W-:Y:S02]  /*0110*/  IADD3 R4, PT, PT, R23.reuse, UR10, RZ ;  /* 0x0000000a17047c10 */ /* 0x040fe4000fffe0ff */
[----:B------:R-:W-:Y:S02]  /*0120*/  IADD3 R21, PT, PT, R23, 0x10, RZ ;  /* 0x0000001017157810 */ /* 0x000fe40007ffe0ff */
[----:B------:R-:W-:Y:S02]  /*0130*/  LOP3.LUT R5, RZ, R23, RZ, 0x33, !PT ;  /* 0x00000017ff057212 */ /* 0x000fe400078e33ff */
[----:B------:R-:W-:-:S04]  /*0140*/  VIMNMX R4, PT, PT, R4, R21, !PT ;  /* 0x0000001504047248 */ /* 0x000fc80007fe0100 */
[----:B------:R-:W-:-:S04]  /*0150*/  IADD3 R4, PT, PT, R4, R5, RZ ;  /* 0x0000000504047210 */ /* 0x000fc80007ffe0ff */
[C---:B------:R-:W-:Y:S01]  /*0160*/  LOP3.LUT P0, RZ, R4.reuse, 0x10, RZ, 0xc0, !PT ;  /* 0x0000001004ff7812 */ /* 0x040fe2000780c0ff */
[----:B0-----:R-:W-:Y:S01]  /*0170*/  ULEA UR5, UR7, UR5, 0x18 ;  /* 0x0000000507057291 */ /* 0x001fe2000f8ec0ff */
[----:B------:R-:W-:Y:S01]  /*0180*/  ISETP.GE.U32.AND P1, PT, R4, 0x10, PT ;  /* 0x000000100400780c */ /* 0x000fe20003f26070 */
[----:B------:R-:W-:-:S04]  /*0190*/  ULEA UR6, UR7, UR6, 0x18 ;  /* 0x0000000607067291 */ /* 0x000fc8000f8ec0ff */
[C---:B------:R-:W-:Y:S01]  /*01a0*/  LEA R19, R3.reuse, UR5, 0x6 ;  /* 0x0000000503137c11 */ /* 0x040fe2000f8e30ff */
[----:B------:R-:W-:Y:S01]  /*01b0*/  UMOV UR5, UR4 ;  /* 0x0000000400057c82 */ /* 0x000fe20008000000 */
[C---:B----4-:R-:W-:Y:S02]  /*01c0*/  LEA R18, R2.reuse, UR6, 0x2 ;  /* 0x0000000602127c11 */ /* 0x050fe4000f8e10ff */
[----:B------:R-:W-:Y:S02]  /*01d0*/  LEA R17, R2, R19, 0x2 ;  /* 0x0000001302117211 */ /* 0x000fe400078e10ff */
[----:B------:R-:W-:Y:S01]  /*01e0*/  LEA R16, R3, R18, 0x6 ;  /* 0x0000001203107211 */ /* 0x000fe200078e30ff */
[----:B------:R-:W-:Y:S06]  /*01f0*/  @P0 BRA `(.L_x_1) ;  /* 0x0000000000d40947 */ /* 0x000fec0003800000 */
[----:B------:R-:W0:Y:S01]  /*0200*/  LDCU UR5, c[0x0][0x39c] ;  /* 0x00007380ff0577ac */ /* 0x000e220008000800 */
[----:B------:R-:W1:Y:S01]  /*0210*/  LDC.64 R6, c[0x0][0x390] ;  /* 0x0000e400ff067b82 */ /* 0x000e620000000a00 */
[----:B------:R-:W-:-:S05]  /*0220*/  IMAD R8, R3, UR10, R2 ;  /* 0x0000000a03087c24 */ /* 0x000fca000f8e0202 */
[----:B------:R-:W-:Y:S02]  /*0230*/  IADD3 R9, PT, PT, R23, R8, RZ ;  /* 0x0000000817097210 */ /* 0x000fe40007ffe0ff */
[----:B------:R-:W2:Y:S01]  /*0240*/  LDC.64 R4, c[0x0][0x3a8] ;  /* 0x0000ea00ff047b82 */ /* 0x000ea20000000a00 */
[----:B0-----:R-:W-:-:S05]  /*0250*/  IMAD R10, R3, UR5, R2 ;  /* 0x00000005030a7c24 */ /* 0x001fca000f8e0202 */
[----:B------:R-:W-:Y:S01]  /*0260*/  IADD3 R13, PT, PT, R10, UR4, RZ ;  /* 0x000000040a0d7c10 */ /* 0x000fe2000fffe0ff */
[----:B-1----:R-:W-:-:S05]  /*0270*/  IMAD.WIDE R8, R9, 0x4, R6 ;  /* 0x0000000409087825 */ /* 0x002fca00078e0206 */
[----:B------:R-:W3:Y:S01]  /*0280*/  LDG.E R14, desc[UR8][R8.64] ;  /* 0x00000008080e7981 */ /* 0x000ee2000c1e1900 */
[----:B--2---:R-:W-:-:S06]  /*0290*/  IMAD.WIDE R12, R13, 0x4, R4 ;  /* 0x000000040d0c7825 */ /* 0x004fcc00078e0204 */
[----:B------:R-:W2:Y:S01]  /*02a0*/  LDG.E R13, desc[UR8][R12.64] ;  /* 0x000000080c0d7981 */ /* 0x000ea2000c1e1900 */
[----:B------:R-:W-:-:S03]  /*02b0*/  ULEA UR5, UR5, UR4, 0x4 ;  /* 0x0000000405057291 */ /* 0x000fc6000f8e20ff */
[----:B---3--:R-:W-:Y:S04]  /*02c0*/  STS [R17], R14 ;  /* 0x0000000e11007388 */ /* 0x008fe80000000800 */
[----:B--2---:R-:W-:Y:S01]  /*02d0*/  STS [R16], R13 ;  /* 0x0000000d10007388 */ /* 0x004fe20000000800 */
[----:B------:R-:W-:Y:S06]  /*02e0*/  BAR.SYNC.DEFER_BLOCKING 0x0 ;  /* 0x0000000000007b1d */ /* 0x000fec0000010000 */
[----:B------:R-:W-:Y:S04]  /*02f0*/  LDS R15, [R18] ;  /* 0x00000000120f7984 */ /* 0x000fe80000000800 */
[----:B------:R-:W0:Y:S04]  /*0300*/  LDS.128 R4, [R19] ;  /* 0x0000000013047984 */ /* 0x000e280000000c00 */
[----:B------:R-:W1:Y:S04]  /*0310*/  LDS R23, [R18+0x40] ;  /* 0x0000400012177984 */ /* 0x000e680000000800 */
[----:B------:R-:W2:Y:S04]  /*0320*/  LDS R28, [R18+0x80] ;  /* 0x00008000121c7984 */ /* 0x000ea80000000800 */
[----:B------:R-:W3:Y:S04]  /*0330*/  LDS R24, [R18+0xc0] ;  /* 0x0000c00012187984 */ /* 0x000ee80000000800 */
[----:B------:R-:W-:Y:S04]  /*0340*/  LDS R27, [R18+0x100] ;  /* 0x00010000121b7984 */ /* 0x000fe80000000800 */
[----:B------:R-:W4:Y:S04]  /*0350*/  LDS.128 R8, [R19+0x10] ;  /* 0x0000100013087984 */ /* 0x000f280000000c00 */
[----:B------:R-:W5:Y:S04]  /*0360*/  LDS R26, [R18+0x140] ;  /* 0x00014000121a7984 */ /* 0x000f680000000800 */
[----:B------:R-:W5:Y:S04]  /*0370*/  LDS R25, [R18+0x180] ;  /* 0x0001800012197984 */ /* 0x000f680000000800 */
[----:B------:R-:W5:Y:S01]  /*0380*/  LDS R22, [R18+0x1c0] ;  /* 0x0001c00012167984 */ /* 0x000f620000000800 */
[----:B0-----:R-:W-:-:S03]  /*0390*/  FFMA R4, R4, R15, RZ ;  /* 0x0000000f04047223 */ /* 0x001fc600000000ff */
[----:B------:R-:W-:Y:S01]  /*03a0*/  LDS.128 R12, [R19+0x20] ;  /* 0x00002000130c7984 */ /* 0x000fe20000000c00 */
[----:B-1----:R-:W-:-:S03]  /*03b0*/  FFMA R5, R23, R5, R4 ;  /* 0x0000000517057223 */ /* 0x002fc60000000004 */
[----:B------:R-:W0:Y:S01]  /*03c0*/  LDS R23, [R18+0x200] ;  /* 0x0002000012177984 */ /* 0x000e220000000800 */
[----:B--2---:R-:W-:-:S04]  /*03d0*/  FFMA R5, R28, R6, R5 ;  /* 0x000000061c057223 */ /* 0x004fc80000000005 */
[----:B---3--:R-:W-:Y:S02]  /*03e0*/  FFMA R5, R24, R7, R5 ;  /* 0x0000000718057223 */ /* 0x008fe40000000005 */
[----:B------:R-:W1:Y:S02]  /*03f0*/  LDS R24, [R18+0x240] ;  /* 0x0002400012187984 */ /* 0x000e640000000800 */
[----:B----4-:R-:W-:Y:S02]  /*0400*/  FFMA R5, R8, R27, R5 ;  /* 0x0000001b08057223 */ /* 0x010fe40000000005 */
[----:B------:R-:W2:Y:S02]  /*0410*/  LDS R27, [R18+0x280] ;  /* 0x00028000121b7984 */ /* 0x000ea40000000800 */
[----:B-----5:R-:W-:Y:S02]  /*0420*/  FFMA R26, R26, R9, R5 ;  /* 0x000000091a1a7223 */ /* 0x020fe40000000005 */
[----:B------:R-:W3:Y:S02]  /*0430*/  LDS R8, [R18+0x2c0] ;  /* 0x0002c00012087984 */ /* 0x000ee40000000800 */
[----:B------:R-:W-:-:S02]  /*0440*/  FFMA R25, R25, R10, R26 ;  /* 0x0000000a19197223 */ /* 0x000fc4000000001a */
[----:B------:R-:W-:Y:S04]  /*0450*/  LDS R9, [R18+0x300] ;  /* 0x0003000012097984 */ /* 0x000fe80000000800 */
[----:B------:R-:W4:Y:S01]  /*0460*/  LDS.128 R4, [R19+0x30] ;  /* 0x0000300013047984 */ /* 0x000f220000000c00 */
[----:B------:R-:W-:-:S03]  /*0470*/  FFMA R25, R22, R11, R25 ;  /* 0x0000000b16197223 */ /* 0x000fc60000000019 */
[----:B------:R-:W5:Y:S04]  /*0480*/  LDS R22, [R18+0x340] ;  /* 0x0003400012167984 */ /* 0x000f680000000800 */
[----:B------:R-:W5:Y:S04]  /*0490*/  LDS R11, [R18+0x380] ;  /* 0x00038000120b7984 */ /* 0x000f680000000800 */
[----:B------:R-:W5:Y:S01]  /*04a0*/  LDS R10, [R18+0x3c0] ;  /* 0x0003c000120a7984 */ /* 0x000f620000000800 */
[----:B0-----:R-:W-:-:S04]  /*04b0*/  FFMA R23, R12, R23, R25 ;  /* 0x000000170c177223 */ /* 0x001fc80000000019 */
[----:B-1----:R-:W-:-:S04]  /*04c0*/  FFMA R24, R24, R13, R23 ;  /* 0x0000000d18187223 */ /* 0x002fc80000000017 */
[----:B--2---:R-:W-:-:S04]  /*04d0*/  FFMA R27, R27, R14, R24 ;  /* 0x0000000e1b1b7223 */ /* 0x004fc80000000018 */
[----:B---3--:R-:W-:-:S04]  /*04e0*/  FFMA R15, R8, R15, R27 ;  /* 0x0000000f080f7223 */ /* 0x008fc8000000001b */
[----:B----4-:R-:W-:-:S04]  /*04f0*/  FFMA R9, R4, R9, R15 ;  /* 0x0000000904097223 */ /* 0x010fc8000000000f */
[----:B-----5:R-:W-:-:S04]  /*0500*/  FFMA R22, R22, R5, R9 ;  /* 0x0000000516167223 */ /* 0x020fc80000000009 */
[----:B------:R-:W-:Y:S01]  /*0510*/  FFMA R11, R11, R6, R22 ;  /* 0x000000060b0b7223 */ /* 0x000fe20000000016 */
[----:B------:R-:W-:-:S03]  /*0520*/  MOV R23, R21 ;  /* 0x0000001500177202 */ /* 0x000fc60000000f00 */
[----:B------:R-:W-:Y:S01]  /*0530*/  FFMA R7, R10, R7, R11 ;  /* 0x000000070a077223 */ /* 0x000fe2000000000b */
[----:B------:R-:W-:Y:S06]  /*0540*/  BAR.SYNC.DEFER_BLOCKING 0x0 ;  /* 0x0000000000007b1d */ /* 0x000fec0000010000 */
.L_x_1:
[----:B------:R-:W-:Y:S05]  /*0550*/  @!P1 BRA `(.L_x_0) ;  /* 0x00000004009c9947 */ /* 0x000fea0003800000 */
[----:B------:R-:W0:Y:S01]  /*0560*/  LDC R12, c[0x0][0x39c] ;  /* 0x0000e700ff0c7b82 */ /* 0x000e220000000800 */
[----:B------:R-:W-:Y:S02]  /*0570*/  IADD3 R15, PT, PT, R2, UR5, RZ ;  /* 0x00000005020f7c10 */ /* 0x000fe4000fffe0ff */
[----:B------:R-:W-:Y:S02]  /*0580*/  IADD3 R21, PT, PT, R3, 0x10, RZ ;  /* 0x0000001003157810 */ /* 0x000fe40007ffe0ff */
[----:B------:R-:W-:-:S03]  /*0590*/  IADD3 R4, PT, PT, R23, R2, RZ ;  /* 0x0000000217047210 */ /* 0x000fc60007ffe0ff */
[----:B------:R-:W1:Y:S02]  /*05a0*/  LDC.64 R24, c[0x0][0x3a8] ;  /* 0x0000ea00ff187b82 */ /* 0x000e640000000a00 */
[----:B------:R-:W-:Y:S02]  /*05b0*/  IMAD R13, R3, UR10, R4 ;  /* 0x0000000a030d7c24 */ /* 0x000fe4000f8e0204 */
[-CC-:B0-----:R-:W-:Y:S02]  /*05c0*/  IMAD R21, R21, R12.reuse, R15.reuse ;  /* 0x0000000c15157224 */ /* 0x181fe400078e020f */
[----:B------:R-:W-:-:S07]  /*05d0*/  IMAD R15, R3, R12, R15 ;  /* 0x0000000c030f7224 */ /* 0x000fce00078e020f */
.L_x_2:
[----:B------:R-:W0:Y:S01]  /*05e0*/  LDC.64 R26, c[0x0][0x390] ;  /* 0x0000e400ff1a7b82 */ /* 0x000e220000000a00 */
[----:B-1----:R-:W-:-:S06]  /*05f0*/  IMAD.WIDE R4, R15, 0x4, R24 ;  /* 0x000000040f047825 */ /* 0x002fcc00078e0218 */
[----:B------:R-:W2:Y:S01]  /*0600*/  LDG.E R5, desc[UR8][R4.64] ;  /* 0x0000000804057981 */ /* 0x000ea2000c1e1900 */
[----:B0-----:R-:W-:-:S05]  /*0610*/  IMAD.WIDE R26, R13, 0x4, R26 ;  /* 0x000000040d1a7825 */ /* 0x001fca00078e021a */
[----:B------:R-:W3:Y:S04]  /*0620*/  LDG.E R6, desc[UR8][R26.64] ;  /* 0x000000081a067981 */ /* 0x000ee8000c1e1900 */
[----:B---3--:R-:W-:Y:S04]  /*0630*/  STS [R17], R6 ;  /* 0x0000000611007388 */ /* 0x008fe80000000800 */
[----:B--2---:R-:W-:Y:S01]  /*0640*/  STS [R16], R5 ;  /* 0x0000000510007388 */ /* 0x004fe20000000800 */
[----:B------:R-:W-:Y:S06]  /*0650*/  BAR.SYNC.DEFER_BLOCKING 0x0 ;  /* 0x0000000000007b1d */ /* 0x000fec0000010000 */
[----:B------:R-:W-:Y:S04]  /*0660*/  LDS R22, [R18] ;  /* 0x0000000012167984 */ /* 0x000fe80000000800 */
[----:B------:R-:W0:Y:S04]  /*0670*/  LDS.128 R8, [R19] ;  /* 0x0000000013087984 */ /* 0x000e280000000c00 */
[----:B------:R-:W1:Y:S04]  /*0680*/  LDS R29, [R18+0x40] ;  /* 0x00004000121d7984 */ /* 0x000e680000000800 */
[----:B------:R-:W2:Y:S04]  /*0690*/  LDS R28, [R18+0x80] ;  /* 0x00008000121c7984 */ /* 0x000ea80000000800 */
[----:B------:R-:W3:Y:S01]  /*06a0*/  LDS R14, [R18+0xc0] ;  /* 0x0000c000120e7984 */ /* 0x000ee20000000800 */
[----:B0-----:R-:W-:-:S03]  /*06b0*/  FFMA R8, R8, R22, R7 ;  /* 0x0000001608087223 */ /* 0x001fc60000000007 */
[----:B------:R-:W-:Y:S01]  /*06c0*/  LDS.128 R4, [R19+0x10] ;  /* 0x0000100013047984 */ /* 0x000fe20000000c00 */
[----:B-1----:R-:W-:-:S03]  /*06d0*/  FFMA R29, R29, R9, R8 ;  /* 0x000000091d1d7223 */ /* 0x002fc60000000008 */
[----:B------:R-:W0:Y:S01]  /*06e0*/  LDS R9, [R18+0x100] ;  /* 0x0001000012097984 */ /* 0x000e220000000800 */
[----:B--2---:R-:W-:-:S03]  /*06f0*/  FFMA R29, R28, R10, R29 ;  /* 0x0000000a1c1d7223 */ /* 0x004fc6000000001d */
[----:B------:R-:W-:Y:S01]  /*0700*/  LDS R8, [R18+0x180] ;  /* 0x0001800012087984 */ /* 0x000fe20000000800 */
[----:B---3--:R-:W-:-:S03]  /*0710*/  FFMA R11, R14, R11, R29 ;  /* 0x0000000b0e0b7223 */ /* 0x008fc6000000001d */
[----:B------:R-:W1:Y:S04]  /*0720*/  LDS R29, [R18+0x140] ;  /* 0x00014000121d7984 */ /* 0x000e680000000800 */
[----:B------:R-:W2:Y:S01]  /*0730*/  LDS R14, [R18+0x1c0] ;  /* 0x0001c000120e7984 */ /* 0x000ea20000000800 */
[----:B0-----:R-:W-:-:S04]  /*0740*/  FFMA R4, R4, R9, R11 ;  /* 0x0000000904047223 */ /* 0x001fc8000000000b */
[----:B-1----:R-:W-:Y:S02]  /*0750*/  FFMA R29, R29, R5, R4 ;  /* 0x000000051d1d7223 */ /* 0x002fe40000000004 */
[----:B------:R-:W-:Y:S02]  /*0760*/  LDS R5, [R18+0x200] ;  /* 0x0002000012057984 */ /* 0x000fe40000000800 */
[----:B------:R-:W-:Y:S02]  /*0770*/  FFMA R29, R8, R6, R29 ;  /* 0x00000006081d7223 */ /* 0x000fe4000000001d */
[----:B------:R-:W0:Y:S02]  /*0780*/  LDS.128 R8, [R19+0x20] ;  /* 0x0000200013087984 */ /* 0x000e240000000c00 */
[----:B--2---:R-:W-:Y:S02]  /*0790*/  FFMA R7, R14, R7, R29 ;  /* 0x000000070e077223 */ /* 0x004fe4000000001d */
[----:B------:R-:W1:Y:S04]  /*07a0*/  LDS R29, [R18+0x240] ;  /* 0x00024000121d7984 */ /* 0x000e680000000800 */
[----:B------:R-:W2:Y:S04]  /*07b0*/  LDS R4, [R18+0x280] ;  /* 0x0002800012047984 */ /* 0x000ea80000000800 */
[----:B------:R-:W-:Y:S01]  /*07c0*/  LDS R14, [R18+0x380] ;  /* 0x00038000120e7984 */ /* 0x000fe20000000800 */
[----:B0-----:R-:W-:-:S04]  /*07d0*/  FFMA R8, R8, R5, R7 ;  /* 0x0000000508087223 */ /* 0x001fc80000000007 */
[----:B-1----:R-:W-:Y:S02]  /*07e0*/  FFMA R9, R29, R9, R8 ;  /* 0x000000091d097223 */ /* 0x002fe40000000008 */
[----:B------:R-:W0:Y:S02]  /*07f0*/  LDS R29, [R18+0x2c0] ;  /* 0x0002c000121d7984 */ /* 0x000e240000000800 */
[----:B--2---:R-:W-:Y:S02]  /*0800*/  FFMA R10, R4, R10, R9 ;  /* 0x0000000a040a7223 */ /* 0x004fe40000000009 */
[----:B------:R-:W-:Y:S04]  /*0810*/  LDS R8, [R18+0x300] ;  /* 0x0003000012087984 */ /* 0x000fe80000000800 */
[----:B------:R-:W1:Y:S04]  /*0820*/  LDS.128 R4, [R19+0x30] ;  /* 0x0000300013047984 */ /* 0x000e680000000c00 */
[----:B------:R-:W2:Y:S01]  /*0830*/  LDS R9, [R18+0x340] ;  /* 0x0003400012097984 */ /* 0x000ea20000000800 */
[----:B0-----:R-:W-:-:S04]  /*0840*/  FFMA R11, R29, R11, R10 ;  /* 0x0000000b1d0b7223 */ /* 0x001fc8000000000a */
[----:B-1----:R-:W-:Y:S02]  /*0850*/  FFMA R8, R4, R8, R11 ;  /* 0x0000000804087223 */ /* 0x002fe4000000000b */
[----:B------:R-:W0:Y:S01]  /*0860*/  LDS R4, [R18+0x3c0] ;  /* 0x0003c00012047984 */ /* 0x000e220000000800 */
[----:B------:R-:W-:Y:S01]  /*0870*/  BAR.SYNC.DEFER_BLOCKING 0x0 ;  /* 0x0000000000007b1d */ /* 0x000fe20000010000 */
[----:B------:R-:W-:-:S05]  /*0880*/  IMAD.WIDE R28, R21, 0x4, R24 ;  /* 0x00000004151c7825 */ /* 0x000fca00078e0218 */
[----:B------:R2:W3:Y:S04]  /*0890*/  LDG.E R26, desc[UR8][R26.64+0x40] ;  /* 0x000040081a1a7981 */ /* 0x0004e8000c1e1900 */
[----:B------:R-:W4:Y:S01]  /*08a0*/  LDG.E R29, desc[UR8][R28.64] ;  /* 0x000000081c1d7981 */ /* 0x000f22000c1e1900 */
[----:B--2---:R-:W-:-:S04]  /*08b0*/  FFMA R27, R9, R5, R8 ;  /* 0x00000005091b7223 */ /* 0x004fc80000000008 */
[----:B------:R-:W-:-:S04]  /*08c0*/  FFMA R6, R14, R6, R27 ;  /* 0x000000060e067223 */ /* 0x000fc8000000001b */
[----:B0-----:R-:W-:Y:S01]  /*08d0*/  FFMA R7, R4, R7, R6 ;  /* 0x0000000704077223 */ /* 0x001fe20000000006 */
[----:B------:R-:W-:Y:S02]  /*08e0*/  IADD3 R23, PT, PT, R23, 0x20, RZ ;  /* 0x0000002017177810 */ /* 0x000fe40007ffe0ff */
[C---:B------:R-:W-:Y:S02]  /*08f0*/  LEA R15, R12.reuse, R15, 0x5 ;  /* 0x0000000f0c0f7211 */ /* 0x040fe400078e28ff */
[----:B------:R-:W-:Y:S02]  /*0900*/  LEA R21, R12, R21, 0x5 ;  /* 0x000000150c157211 */ /* 0x000fe400078e28ff */
[----:B------:R-:W-:Y:S01]  /*0910*/  IADD3 R13, PT, PT, R13, 0x20, RZ ;  /* 0x000000200d0d7810 */ /* 0x000fe20007ffe0ff */
[----:B---3--:R-:W-:Y:S04]  /*0920*/  STS [R17], R26 ;  /* 0x0000001a11007388 */ /* 0x008fe80000000800 */
[----:B----4-:R-:W-:Y:S01]  /*0930*/  STS [R16], R29 ;  /* 0x0000001d10007388 */ /* 0x010fe20000000800 */
[----:B------:R-:W-:Y:S06]  /*0940*/  BAR.SYNC.DEFER_BLOCKING 0x0 ;  /* 0x0000000000007b1d */ /* 0x000fec0000010000 */
[----:B------:R-:W-:Y:S04]  /*0950*/  LDS R22, [R18] ;  /* 0x0000000012167984 */ /* 0x000fe80000000800 */
[----:B------:R-:W0:Y:S04]  /*0960*/  LDS.128 R8, [R19] ;  /* 0x0000000013087984 */ /* 0x000e280000000c00 */
[----:B------:R-:W1:Y:S04]  /*0970*/  LDS R5, [R18+0x40] ;  /* 0x0000400012057984 */ /* 0x000e680000000800 */
[----:B------:R-:W2:Y:S04]  /*0980*/  LDS R14, [R18+0x80] ;  /* 0x00008000120e7984 */ /* 0x000ea80000000800 */
[----:B------:R-:W-:Y:S04]  /*0990*/  LDS R26, [R18+0x100] ;  /* 0x00010000121a7984 */ /* 0x000fe80000000800 */
[----:B------:R-:W-:Y:S01]  /*09a0*/  LDS R27, [R18+0x180] ;  /* 0x00018000121b7984 */ /* 0x000fe20000000800 */
[----:B0-----:R-:W-:-:S03]  /*09b0*/  FFMA R22, R8, R22, R7 ;  /* 0x0000001608167223 */ /* 0x001fc60000000007 */
[----:B------:R-:W0:Y:S01]  /*09c0*/  LDS R8, [R18+0xc0] ;  /* 0x0000c00012087984 */ /* 0x000e220000000800 */
[----:B-1----:R-:W-:-:S03]  /*09d0*/  FFMA R9, R5, R9, R22 ;  /* 0x0000000905097223 */ /* 0x002fc60000000016 */
[----:B------:R-:W1:Y:S04]  /*09e0*/  LDS.128 R4, [R19+0x10] ;  /* 0x0000100013047984 */ /* 0x000e680000000c00 */
[----:B------:R-:W3:Y:S01]  /*09f0*/  LDS R22, [R18+0x140] ;  /* 0x0001400012167984 */ /* 0x000ee20000000800 */
[----:B--2---:R-:W-:-:S03]  /*0a00*/  FFMA R9, R14, R10, R9 ;  /* 0x0000000a0e097223 */ /* 0x004fc60000000009 */
[----:B------:R-:W-:Y:S01]  /*0a10*/  LDS R14, [R18+0x240] ;  /* 0x00024000120e7984 */ /* 0x000fe20000000800 */
[----:B0-----:R-:W-:-:S04]  /*0a20*/  FFMA R9, R8, R11, R9 ;  /* 0x0000000b08097223 */ /* 0x001fc80000000009 */
[----:B-1----:R-:W-:Y:S02]  /*0a30*/  FFMA R9, R4, R26, R9 ;  /* 0x0000001a04097223 */ /* 0x002fe40000000009 */
[----:B------:R-:W0:Y:S02]  /*0a40*/  LDS R4, [R18+0x1c0] ;  /* 0x0001c00012047984 */ /* 0x000e240000000800 */
[----:B---3--:R-:W-:Y:S02]  /*0a50*/  FFMA R22, R22, R5, R9 ;  /* 0x0000000516167223 */ /* 0x008fe40000000009 */
[----:B------:R-:W-:Y:S04]  /*0a60*/  LDS R26, [R18+0x200] ;  /* 0x00020000121a7984 */ /* 0x000fe80000000800 */
[----:B------:R-:W1:Y:S01]  /*0a70*/  LDS.128 R8, [R19+0x20] ;  /* 0x0000200013087984 */ /* 0x000e620000000c00 */
[----:B------:R-:W-:-:S03]  /*0a80*/  FFMA R5, R27, R6, R22 ;  /* 0x000000061b057223 */ /* 0x000fc60000000016 */
[----:B------:R-:W2:Y:S01]  /*0a90*/  LDS R27, [R18+0x280] ;  /* 0x00028000121b7984 */ /* 0x000ea20000000800 */
[----:B0-----:R-:W-:-:S04]  /*0aa0*/  FFMA R5, R4, R7, R5 ;  /* 0x0000000704057223 */ /* 0x001fc80000000005 */
[----:B-1----:R-:W-:Y:S02]  /*0ab0*/  FFMA R5, R8, R26, R5 ;  /* 0x0000001a08057223 */ /* 0x002fe40000000005 */
[----:B------:R-:W0:Y:S02]  /*0ac0*/  LDS R8, [R18+0x2c0] ;  /* 0x0002c00012087984 */ /* 0x000e240000000800 */
[----:B------:R-:W-:Y:S02]  /*0ad0*/  FFMA R14, R14, R9, R5 ;  /* 0x000000090e0e7223 */ /* 0x000fe40000000005 */
[----:B------:R-:W-:Y:S04]  /*0ae0*/  LDS R9, [R18+0x300] ;  /* 0x0003000012097984 */ /* 0x000fe80000000800 */
[----:B------:R-:W1:Y:S01]  /*0af0*/  LDS.128 R4, [R19+0x30] ;  /* 0x0000300013047984 */ /* 0x000e620000000c00 */
[----:B--2---:R-:W-:-:S03]  /*0b00*/  FFMA R29, R27, R10, R14 ;  /* 0x0000000a1b1d7223 */ /* 0x004fc6000000000e */
[----:B------:R-:W2:Y:S04]  /*0b10*/  LDS R14, [R18+0x340] ;  /* 0x00034000120e7984 */ /* 0x000ea80000000800 */
[----:B------:R-:W3:Y:S04]  /*0b20*/  LDS R27, [R18+0x380] ;  /* 0x00038000121b7984 */ /* 0x000ee80000000800 */
[----:B------:R-:W4:Y:S01]  /*0b30*/  LDS R10, [R18+0x3c0] ;  /* 0x0003c000120a7984 */ /* 0x000f220000000800 */
[----:B0-----:R-:W-:Y:S01]  /*0b40*/  FFMA R11, R8, R11, R29 ;  /* 0x0000000b080b7223 */ /* 0x001fe2000000001d */
[----:B------:R-:W-:Y:S01]  /*0b50*/  LEA R8, R20, UR10, 0x4 ;  /* 0x0000000a14087c11 */ /* 0x000fe2000f8e20ff */
[----:B------:R-:W-:Y:S03]  /*0b60*/  BAR.SYNC.DEFER_BLOCKING 0x0 ;  /* 0x0000000000007b1d */ /* 0x000fe60000010000 */
[----:B------:R-:W-:Y:S01]  /*0b70*/  ISETP.GE.AND P0, PT, R23, R8, PT ;  /* 0x000000081700720c */ /* 0x000fe20003f06270 */
[----:B-1----:R-:W-:-:S04]  /*0b80*/  FFMA R4, R4, R9, R11 ;  /* 0x0000000904047223 */ /* 0x002fc8000000000b */
[----:B--2---:R-:W-:-:S04]  /*0b90*/  FFMA R4, R14, R5, R4 ;  /* 0x000000050e047223 */ /* 0x004fc80000000004 */
[----:B---3--:R-:W-:-:S04]  /*0ba0*/  FFMA R27, R27, R6, R4 ;  /* 0x000000061b1b7223 */ /* 0x008fc80000000004 */
[----:B----4-:R-:W-:Y:S01]  /*0bb0*/  FFMA R7, R10, R7, R27 ;  /* 0x000000070a077223 */ /* 0x010fe2000000001b */
[----:B------:R-:W-:Y:S06]  /*0bc0*/  @!P0 BRA `(.L_x_2) ;  /* 0xfffffff800848947 */ /* 0x000fec000383ffff */
.L_x_0:
[----:B------:R-:W0:Y:S01]  /*0bd0*/  LDC.64 R4, c[0x0][0x3c0] ;  /* 0x0000f000ff047b82 */ /* 0x000e220000000a00 */
[----:B------:R-:W1:Y:S01]  /*0be0*/  LDCU UR5, c[0x0][0x3b4] ;  /* 0x00007680ff0577ac */ /* 0x000e620008000800 */
[----:B--2---:R-:W-:Y:S02]  /*0bf0*/  LEA R0, R0, R3, 0x4 ;  /* 0x0000000300007211 */ /* 0x004fe400078e20ff */
[----:B----4-:R-:W-:-:S05]  /*0c00*/  IADD3 R3, PT, PT, R2, UR4, RZ ;  /* 0x0000000402037c10 */ /* 0x010fca000fffe0ff */
[----:B-1----:R-:W-:-:S04]  /*0c10*/  IMAD R3, R0, UR5, R3 ;  /* 0x0000000500037c24 */ /* 0x002fc8000f8e0203 */
[----:B0-----:R-:W-:-:S05]  /*0c20*/  IMAD.WIDE R2, R3, 0x4, R4 ;  /* 0x0000000403027825 */ /* 0x001fca00078e0204 */
[----:B------:R-:W-:Y:S01]  /*0c30*/  STG.E desc[UR8][R2.64], R7 ;  /* 0x0000000702007986 */ /* 0x000fe2000c101908 */
[----:B------:R-:W-:Y:S05]  /*0c40*/  EXIT ;  /* 0x000000000000794d */ /* 0x000fea0003800000 */
.L_x_3:
[----:B------:R-:W-:-:S00]  /*0c50*/  BRA `(.L_x_3) ;  /* 0xfffffffc00fc7947 */ /* 0x000fc0000383ffff */
[----:B------:R-:W-:-:S00]  /*0c60*/  NOP ;  /* 0x0000000000007918 */ /* 0x000fc00000000000 */
        /* <DEDUP_REMOVED lines=9> */
.L_x_4:


//--------------------- .nv.shared._Z6MatMul6MatrixS_S_ --------------------------
	.section	.nv.shared._Z6MatMul6MatrixS_S_,"aw",@nobits
	.sectionflags	@""
	.align	4
.nv.shared._Z6MatMul6MatrixS_S_:
	.zero		3072


//--------------------- .nv.shared.reserved.0     --------------------------
	.section	.nv.shared.reserved.0,"aw",@nobits
	.weak		__nv_reservedSMEM_offset_0_alias
	.size		__nv_reservedSMEM_offset_0_alias, 0, 64
	.other		__nv_reservedSMEM_offset_0_alias,@"STO_CUDA_RESERVED_SHARED STV_DEFAULT"
__nv_reservedSMEM_offset_0_alias:
	.zero		0
	.zero		64


//--------------------- .nv.constant0._Z6MatMul6MatrixS_S_ --------------------------
	.section	.nv.constant0._Z6MatMul6MatrixS_S_,"a",@progbits
	.sectionflags	@""
	.align	4
.nv.constant0._Z6MatMul6MatrixS_S_:
	.zero		968


//--------------------- SYMBOLS --------------------------

	.type		.nv.reservedSmem.offset0,@object
	.size		.nv.reservedSmem.offset0,0x4
	.type		.nv.reservedSmem.cap,@object
	.size		.nv.reservedSmem.cap,0x4
